//
// Generated by NVIDIA NVVM Compiler
//
// Compiler Build ID: CL-36424714
// Cuda compilation tools, release 13.0, V13.0.88
// Based on NVVM 20.0.0
//

.version 9.0
.target sm_100
.address_size 64

	// .globl	_Z14vec_sum_kernelPdS_j
.extern .func  (.param .b32 func_retval0) vprintf
(
	.param .b64 vprintf_param_0,
	.param .b64 vprintf_param_1
)
;
.extern .shared .align 16 .b8 partial_product[];
.global .align 1 .b8 $str[4] = {37, 102, 10};

.visible .entry _Z14vec_sum_kernelPdS_j(
	.param .u64 .ptr .align 1 _Z14vec_sum_kernelPdS_j_param_0,
	.param .u64 .ptr .align 1 _Z14vec_sum_kernelPdS_j_param_1,
	.param .u32 _Z14vec_sum_kernelPdS_j_param_2
)
{
	.reg .pred 	%p<3>;
	.reg .b32 	%r<11>;
	.reg .b64 	%rd<8>;
	.reg .b64 	%fd<4>;

	ld.param.u64 	%rd3, [_Z14vec_sum_kernelPdS_j_param_0];
	ld.param.u64 	%rd4, [_Z14vec_sum_kernelPdS_j_param_1];
	ld.param.u32 	%r6, [_Z14vec_sum_kernelPdS_j_param_2];
	mov.u32 	%r7, %tid.x;
	mov.u32 	%r8, %ctaid.x;
	mov.u32 	%r1, %ntid.x;
	mad.lo.s32 	%r10, %r8, %r1, %r7;
	setp.ge.u32 	%p1, %r10, %r6;
	@%p1 bra 	$L__BB0_3;
	mov.u32 	%r9, %nctaid.x;
	mul.lo.s32 	%r3, %r1, %r9;
	cvta.to.global.u64 	%rd1, %rd3;
	cvta.to.global.u64 	%rd2, %rd4;
$L__BB0_2:
	mul.wide.u32 	%rd5, %r10, 8;
	add.s64 	%rd6, %rd1, %rd5;
	ld.global.f64 	%fd1, [%rd6];
	add.s64 	%rd7, %rd2, %rd5;
	ld.global.f64 	%fd2, [%rd7];
	add.f64 	%fd3, %fd1, %fd2;
	st.global.f64 	[%rd6], %fd3;
	add.s32 	%r10, %r10, %r3;
	setp.lt.u32 	%p2, %r10, %r6;
	@%p2 bra 	$L__BB0_2;
$L__BB0_3:
	ret;

}
	// .globl	_Z14vec_dot_kernelPKdS0_jPdj
.visible .entry _Z14vec_dot_kernelPKdS0_jPdj(
	.param .u64 .ptr .align 1 _Z14vec_dot_kernelPKdS0_jPdj_param_0,
	.param .u64 .ptr .align 1 _Z14vec_dot_kernelPKdS0_jPdj_param_1,
	.param .u32 _Z14vec_dot_kernelPKdS0_jPdj_param_2,
	.param .u64 .ptr .align 1 _Z14vec_dot_kernelPKdS0_jPdj_param_3,
	.param .u32 _Z14vec_dot_kernelPKdS0_jPdj_param_4
)
{
	.local .align 8 .b8 	__local_depot1[8];
	.reg .b64 	%SP;
	.reg .b64 	%SPL;
	.reg .pred 	%p<4>;
	.reg .b32 	%r<16>;
	.reg .b64 	%rd<19>;
	.reg .b64 	%fd<5>;

	mov.u64 	%SPL, __local_depot1;
	cvta.local.u64 	%SP, %SPL;
	ld.param.u64 	%rd4, [_Z14vec_dot_kernelPKdS0_jPdj_param_0];
	ld.param.u64 	%rd5, [_Z14vec_dot_kernelPKdS0_jPdj_param_1];
	ld.param.u32 	%r9, [_Z14vec_dot_kernelPKdS0_jPdj_param_2];
	ld.param.u64 	%rd6, [_Z14vec_dot_kernelPKdS0_jPdj_param_3];
	mov.u32 	%r1, %tid.x;
	mov.u32 	%r2, %ctaid.x;
	mov.u32 	%r3, %ntid.x;
	mad.lo.s32 	%r15, %r2, %r3, %r1;
	shl.b32 	%r10, %r1, 3;
	mov.u32 	%r11, partial_product;
	add.s32 	%r5, %r11, %r10;
	mov.b64 	%rd7, 0;
	st.shared.u64 	[%r5], %rd7;
	bar.sync 	0;
	setp.ge.u32 	%p1, %r15, %r9;
	@%p1 bra 	$L__BB1_3;
	mov.u32 	%r12, %nctaid.x;
	mul.lo.s32 	%r6, %r3, %r12;
	add.u64 	%rd8, %SP, 0;
	add.u64 	%rd1, %SPL, 0;
	cvta.to.global.u64 	%rd2, %rd4;
	cvta.to.global.u64 	%rd3, %rd5;
	mov.u64 	%rd12, $str;
$L__BB1_2:
	mul.wide.u32 	%rd9, %r15, 8;
	add.s64 	%rd10, %rd2, %rd9;
	ld.global.f64 	%fd1, [%rd10];
	add.s64 	%rd11, %rd3, %rd9;
	ld.global.f64 	%fd2, [%rd11];
	ld.shared.f64 	%fd3, [%r5];
	fma.rn.f64 	%fd4, %fd1, %fd2, %fd3;
	st.shared.f64 	[%r5], %fd4;
	st.local.f64 	[%rd1], %fd4;
	cvta.global.u64 	%rd13, %rd12;
	{ // callseq 0, 0
	.param .b64 param0;
	st.param.b64 	[param0], %rd13;
	.param .b64 param1;
	st.param.b64 	[param1], %rd8;
	.param .b32 retval0;
	call.uni (retval0), 
	vprintf, 
	(
	param0, 
	param1
	);
	ld.param.b32 	%r13, [retval0];
	} // callseq 0
	add.s32 	%r15, %r15, %r6;
	setp.lt.u32 	%p2, %r15, %r9;
	@%p2 bra 	$L__BB1_2;
$L__BB1_3:
	bar.sync 	0;
	setp.ne.s32 	%p3, %r1, 0;
	@%p3 bra 	$L__BB1_5;
	cvta.to.global.u64 	%rd15, %rd6;
	mul.wide.u32 	%rd16, %r2, 8;
	add.s64 	%rd17, %rd15, %rd16;
	mov.b64 	%rd18, 4647503709213818880;
	st.global.u64 	[%rd17], %rd18;
$L__BB1_5:
	ret;

}


// ===== COMPILED SASS (sm_100) =====

	.target	sm_100

	.elftype	@"ET_EXEC"


//--------------------- .note.nv.tkinfo           --------------------------
	.section	.note.nv.tkinfo,"",@"SHT_NOTE"
	.sectionflags	@"SHF_NOTE_NV_TKINFO"
	.tkinfo
        /*0018*/ 	.word	0x00000002
        /*0030*/ 	.string	""
        /*0030*/ 	.string	"ptxas"
        /*0030*/ 	.string	"Cuda compilation tools, release 13.0, V13.0.88"
        /*0030*/ 	.string	"Build cuda_13.0.r13.0/compiler.36424714_0"
        /*0030*/ 	.string	"-arch sm_100 -m 64 "



//--------------------- .note.nv.cuinfo           --------------------------
	.section	.note.nv.cuinfo,"",@"SHT_NOTE"
	.sectionflags	@"SHF_NOTE_NV_CUINFO"
        /*0018*/ 	.short	0x0002
        /*001a*/ 	.short	0x0064
        /*001c*/ 	.short	0x0082
	.zero		2


//--------------------- .nv.info                  --------------------------
	.section	.nv.info,"",@"SHT_CUDA_INFO"
	.align	4


	//----- nvinfo : EIATTR_REGCOUNT
	.align		4
        /*0000*/ 	.byte	0x04, 0x2f
        /*0002*/ 	.short	(.L_2 - .L_1)
	.align		4
.L_1:
        /*0004*/ 	.word	index@(_Z14vec_sum_kernelPdS_j)
        /*0008*/ 	.word	0x00000010


	//----- nvinfo : EIATTR_FRAME_SIZE
	.align		4
.L_2:
        /*000c*/ 	.byte	0x04, 0x11
        /*000e*/ 	.short	(.L_4 - .L_3)
	.align		4
.L_3:
        /*0010*/ 	.word	index@(_Z14vec_sum_kernelPdS_j)
        /*0014*/ 	.word	0x00000000


	//----- nvinfo : EIATTR_REGCOUNT
	.align		4
.L_4:
        /*0018*/ 	.byte	0x04, 0x2f
        /*001a*/ 	.short	(.L_6 - .L_5)
	.align		4
.L_5:
        /*001c*/ 	.word	index@(_Z14vec_dot_kernelPKdS0_jPdj)
        /*0020*/ 	.word	0x0000001b


	//----- nvinfo : EIATTR_FRAME_SIZE
	.align		4
.L_6:
        /*0024*/ 	.byte	0x04, 0x11
        /*0026*/ 	.short	(.L_8 - .L_7)
	.align		4
.L_7:
        /*0028*/ 	.word	index@(_Z14vec_dot_kernelPKdS0_jPdj)
        /*002c*/ 	.word	0x00000008


	//----- nvinfo : EIATTR_MIN_STACK_SIZE
	.align		4
.L_8:
        /*0030*/ 	.byte	0x04, 0x12
        /*0032*/ 	.short	(.L_10 - .L_9)
	.align		4
.L_9:
        /*0034*/ 	.word	index@(_Z14vec_dot_kernelPKdS0_jPdj)
        /*0038*/ 	.word	0x00000008


	//----- nvinfo : EIATTR_MIN_STACK_SIZE
	.align		4
.L_10:
        /*003c*/ 	.byte	0x04, 0x12
        /*003e*/ 	.short	(.L_12 - .L_11)
	.align		4
.L_11:
        /*0040*/ 	.word	index@(_Z14vec_sum_kernelPdS_j)
        /*0044*/ 	.word	0x00000000
.L_12:


//--------------------- .nv.compat                --------------------------
	.section	.nv.compat,"",@"SHT_CUDA_COMPAT_INFO"
	.align	4
        /*0000*/ 	.byte	0x02, 0x09, 0x00, 0x00, 0x02, 0x02, 0x01, 0x00, 0x02, 0x05, 0x05, 0x00, 0x03, 0x07, 0x01, 0x01
        /*0010*/ 	.byte	0x02, 0x03, 0x00, 0x00, 0x02, 0x06, 0x01, 0x00, 0x04, 0x0b, 0x08, 0x00, 0x01, 0x00, 0x00, 0x00
        /*0020*/ 	.byte	0x00, 0x00, 0x00, 0x00


//--------------------- .nv.info._Z14vec_dot_kernelPKdS0_jPdj --------------------------
	.section	.nv.info._Z14vec_dot_kernelPKdS0_jPdj,"",@"SHT_CUDA_INFO"
	.sectionflags	@""
	.align	4


	//----- nvinfo : EIATTR_CUDA_API_VERSION
	.align		4
        /*0000*/ 	.byte	0x04, 0x37
        /*0002*/ 	.short	(.L_14 - .L_13)
.L_13:
        /*0004*/ 	.word	0x00000082


	//----- nvinfo : EIATTR_KPARAM_INFO
	.align		4
.L_14:
        /*0008*/ 	.byte	0x04, 0x17
        /*000a*/ 	.short	(.L_16 - .L_15)
.L_15:
        /*000c*/ 	.word	0x00000000
        /*0010*/ 	.short	0x0004
        /*0012*/ 	.short	0x0020
        /*0014*/ 	.byte	0x00, 0xf0, 0x11, 0x00


	//----- nvinfo : EIATTR_KPARAM_INFO
	.align		4
.L_16:
        /*0018*/ 	.byte	0x04, 0x17
        /*001a*/ 	.short	(.L_18 - .L_17)
.L_17:
        /*001c*/ 	.word	0x00000000
        /*0020*/ 	.short	0x0003
        /*0022*/ 	.short	0x0018
        /*0024*/ 	.byte	0x00, 0xf5, 0x21, 0x00


	//----- nvinfo : EIATTR_KPARAM_INFO
	.align		4
.L_18:
        /*0028*/ 	.byte	0x04, 0x17
        /*002a*/ 	.short	(.L_20 - .L_19)
.L_19:
        /*002c*/ 	.word	0x00000000
        /*0030*/ 	.short	0x0002
        /*0032*/ 	.short	0x0010
        /*0034*/ 	.byte	0x00, 0xf0, 0x11, 0x00


	//----- nvinfo : EIATTR_KPARAM_INFO
	.align		4
.L_20:
        /*0038*/ 	.byte	0x04, 0x17
        /*003a*/ 	.short	(.L_22 - .L_21)
.L_21:
        /*003c*/ 	.word	0x00000000
        /*0040*/ 	.short	0x0001
        /*0042*/ 	.short	0x0008
        /*0044*/ 	.byte	0x00, 0xf5, 0x21, 0x00


	//----- nvinfo : EIATTR_KPARAM_INFO
	.align		4
.L_22:
        /*0048*/ 	.byte	0x04, 0x17
        /*004a*/ 	.short	(.L_24 - .L_23)
.L_23:
        /*004c*/ 	.word	0x00000000
        /*0050*/ 	.short	0x0000
        /*0052*/ 	.short	0x0000
        /*0054*/ 	.byte	0x00, 0xf5, 0x21, 0x00


	//----- nvinfo : EIATTR_SPARSE_MMA_MASK
	.align		4
.L_24:
        /*0058*/ 	.byte	0x03, 0x50
        /*005a*/ 	.short	0x0000


	//----- nvinfo : EIATTR_MAXREG_COUNT
	.align		4
        /*005c*/ 	.byte	0x03, 0x1b
        /*005e*/ 	.short	0x00ff


	//----- nvinfo : EIATTR_NUM_BARRIERS
	.align		4
        /*0060*/ 	.byte	0x02, 0x4c
        /*0062*/ 	.byte	0x01
	.zero		1


	//----- nvinfo : EIATTR_EXTERNS
	.align		4
        /*0064*/ 	.byte	0x04, 0x0f
        /*0066*/ 	.short	(.L_26 - .L_25)


	//   ....[0]....
	.align		4
.L_25:
        /*0068*/ 	.word	index@(vprintf)


	//----- nvinfo : EIATTR_MERCURY_ISA_VERSION
	.align		4
.L_26:
        /*006c*/ 	.byte	0x03, 0x5f
        /*006e*/ 	.short	0x0101


	//----- nvinfo : EIATTR_VRC_CTA_INIT_COUNT
	.align		4
        /*0070*/ 	.byte	0x02, 0x4a
	.zero		1
	.zero		1


	//----- nvinfo : EIATTR_SYSCALL_OFFSETS
	.align		4
        /*0074*/ 	.byte	0x04, 0x46
        /*0076*/ 	.short	(.L_28 - .L_27)


	//   ....[0]....
.L_27:
        /*0078*/ 	.word	0x000002c0


	//----- nvinfo : EIATTR_EXIT_INSTR_OFFSETS
	.align		4
.L_28:
        /*007c*/ 	.byte	0x04, 0x1c
        /*007e*/ 	.short	(.L_30 - .L_29)


	//   ....[0]....
.L_29:
        /*0080*/ 	.word	0x00000320


	//   ....[1]....
        /*0084*/ 	.word	0x00000380


	//----- nvinfo : EIATTR_CRS_STACK_SIZE
	.align		4
.L_30:
        /*0088*/ 	.byte	0x04, 0x1e
        /*008a*/ 	.short	(.L_32 - .L_31)
.L_31:
        /*008c*/ 	.word	0x00000000


	//----- nvinfo : EIATTR_CBANK_PARAM_SIZE
	.align		4
.L_32:
        /*0090*/ 	.byte	0x03, 0x19
        /*0092*/ 	.short	0x0024


	//----- nvinfo : EIATTR_PARAM_CBANK
	.align		4
        /*0094*/ 	.byte	0x04, 0x0a
        /*0096*/ 	.short	(.L_34 - .L_33)
	.align		4
.L_33:
        /*0098*/ 	.word	index@(.nv.constant0._Z14vec_dot_kernelPKdS0_jPdj)
        /*009c*/ 	.short	0x0380
        /*009e*/ 	.short	0x0024


	//----- nvinfo : EIATTR_SW_WAR
	.align		4
.L_34:
        /*00a0*/ 	.byte	0x04, 0x36
        /*00a2*/ 	.short	(.L_36 - .L_35)
.L_35:
        /*00a4*/ 	.word	0x00000008
.L_36:


//--------------------- .nv.info._Z14vec_sum_kernelPdS_j --------------------------
	.section	.nv.info._Z14vec_sum_kernelPdS_j,"",@"SHT_CUDA_INFO"
	.sectionflags	@""
	.align	4


	//----- nvinfo : EIATTR_CUDA_API_VERSION
	.align		4
        /*0000*/ 	.byte	0x04, 0x37
        /*0002*/ 	.short	(.L_38 - .L_37)
.L_37:
        /*0004*/ 	.word	0x00000082


	//----- nvinfo : EIATTR_KPARAM_INFO
	.align		4
.L_38:
        /*0008*/ 	.byte	0x04, 0x17
        /*000a*/ 	.short	(.L_40 - .L_39)
.L_39:
        /*000c*/ 	.word	0x00000000
        /*0010*/ 	.short	0x0002
        /*0012*/ 	.short	0x0010
        /*0014*/ 	.byte	0x00, 0xf0, 0x11, 0x00


	//----- nvinfo : EIATTR_KPARAM_INFO
	.align		4
.L_40:
        /*0018*/ 	.byte	0x04, 0x17
        /*001a*/ 	.short	(.L_42 - .L_41)
.L_41:
        /*001c*/ 	.word	0x00000000
        /*0020*/ 	.short	0x0001
        /*0022*/ 	.short	0x0008
        /*0024*/ 	.byte	0x00, 0xf5, 0x21, 0x00


	//----- nvinfo : EIATTR_KPARAM_INFO
	.align		4
.L_42:
        /*0028*/ 	.byte	0x04, 0x17
        /*002a*/ 	.short	(.L_44 - .L_43)
.L_43:
        /*002c*/ 	.word	0x00000000
        /*0030*/ 	.short	0x0000
        /*0032*/ 	.short	0x0000
        /*0034*/ 	.byte	0x00, 0xf5, 0x21, 0x00


	//----- nvinfo : EIATTR_SPARSE_MMA_MASK
	.align		4
.L_44:
        /*0038*/ 	.byte	0x03, 0x50
        /*003a*/ 	.short	0x0000


	//----- nvinfo : EIATTR_MAXREG_COUNT
	.align		4
        /*003c*/ 	.byte	0x03, 0x1b
        /*003e*/ 	.short	0x00ff


	//----- nvinfo : EIATTR_MERCURY_ISA_VERSION
	.align		4
        /*0040*/ 	.byte	0x03, 0x5f
        /*0042*/ 	.short	0x0101


	//----- nvinfo : EIATTR_VRC_CTA_INIT_COUNT
	.align		4
        /*0044*/ 	.byte	0x02, 0x4a
	.zero		1
	.zero		1


	//----- nvinfo : EIATTR_EXIT_INSTR_OFFSETS
	.align		4
        /*0048*/ 	.byte	0x04, 0x1c
        /*004a*/ 	.short	(.L_46 - .L_45)


	//   ....[0]....
.L_45:
        /*004c*/ 	.word	0x00000070


	//   ....[1]....
        /*0050*/ 	.word	0x00000160


	//----- nvinfo : EIATTR_CRS_STACK_SIZE
	.align		4
.L_46:
        /*0054*/ 	.byte	0x04, 0x1e
        /*0056*/ 	.short	(.L_48 - .L_47)
.L_47:
        /*0058*/ 	.word	0x00000000


	//----- nvinfo : EIATTR_CBANK_PARAM_SIZE
	.align		4
.L_48:
        /*005c*/ 	.byte	0x03, 0x19
        /*005e*/ 	.short	0x0014


	//----- nvinfo : EIATTR_PARAM_CBANK
	.align		4
        /*0060*/ 	.byte	0x04, 0x0a
        /*0062*/ 	.short	(.L_50 - .L_49)
	.align		4
.L_49:
        /*0064*/ 	.word	index@(.nv.constant0._Z14vec_sum_kernelPdS_j)
        /*0068*/ 	.short	0x0380
        /*006a*/ 	.short	0x0014


	//----- nvinfo : EIATTR_SW_WAR
	.align		4
.L_50:
        /*006c*/ 	.byte	0x04, 0x36
        /*006e*/ 	.short	(.L_52 - .L_51)
.L_51:
        /*0070*/ 	.word	0x00000008
.L_52:


//--------------------- .nv.callgraph             --------------------------
	.section	.nv.callgraph,"",@"SHT_CUDA_CALLGRAPH"
	.align	4
	.sectionentsize	8
	.align		4
        /*0000*/ 	.word	0x00000000
	.align		4
        /*0004*/ 	.word	0xffffffff
	.align		4
        /*0008*/ 	.word	index@(_Z14vec_dot_kernelPKdS0_jPdj)
	.align		4
        /*000c*/ 	.word	index@(vprintf)
	.align		4
        /*0010*/ 	.word	0x00000000
	.align		4
        /*0014*/ 	.word	0xfffffffe
	.align		4
        /*0018*/ 	.word	0x00000000
	.align		4
        /*001c*/ 	.word	0xfffffffd
	.align		4
        /*0020*/ 	.word	0x00000000
	.align		4
        /*0024*/ 	.word	0xfffffffc


//--------------------- .nv.constant4             --------------------------
	.section	.nv.constant4,"a",@progbits
	.align	8
	.align		8
.nv.constant4:
        /*0000*/ 	.dword	vprintf
	.align		8
        /*0008*/ 	.dword	$str


//--------------------- .text._Z14vec_dot_kernelPKdS0_jPdj --------------------------
	.section	.text._Z14vec_dot_kernelPKdS0_jPdj,"ax",@progbits
	.align	128
        .global         _Z14vec_dot_kernelPKdS0_jPdj
        .type           _Z14vec_dot_kernelPKdS0_jPdj,@function
        .size           _Z14vec_dot_kernelPKdS0_jPdj,(.L_x_6 - _Z14vec_dot_kernelPKdS0_jPdj)
        .other          _Z14vec_dot_kernelPKdS0_jPdj,@"STO_CUDA_ENTRY STV_DEFAULT"
_Z14vec_dot_kernelPKdS0_jPdj:
.text._Z14vec_dot_kernelPKdS0_jPdj:
[----:B------:R-:W0:Y:S01]  /*0000*/  LDC R1, c[0x0][0x37c] ;  /* 0x0000df00ff017b82 */ /* 0x000e220000000800 */
[----:B------:R-:W1:Y:S07]  /*0010*/  S2R R22, SR_TID.X ;  /* 0x0000000000167919 */ /* 0x000e6e0000002100 */
[----:B------:R-:W2:Y:S01]  /*0020*/  S2UR UR5, SR_CgaCtaId ;  /* 0x00000000000579c3 */ /* 0x000ea20000008800 */
[----:B------:R-:W3:Y:S01]  /*0030*/  LDCU UR6, c[0x0][0x2fc] ;  /* 0x00005f80ff0677ac */ /* 0x000ee20008000800 */
[----:B0-----:R-:W-:Y:S01]  /*0040*/  VIADD R1, R1, 0xfffffff8 ;  /* 0xfffffff801017836 */ /* 0x001fe20000000000 */
[----:B------:R-:W0:Y:S01]  /*0050*/  S2R R23, SR_CTAID.X ;  /* 0x0000000000177919 */ /* 0x000e220000002500 */
[----:B------:R-:W0:Y:S01]  /*0060*/  LDCU UR38, c[0x0][0x360] ;  /* 0x00006c00ff2677ac */ /* 0x000e220008000800 */
[----:B------:R-:W4:Y:S01]  /*0070*/  LDCU UR7, c[0x0][0x390] ;  /* 0x00007200ff0777ac */ /* 0x000f220008000800 */
[----:B------:R-:W-:Y:S01]  /*0080*/  UMOV UR4, 0x400 ;  /* 0x0000040000047882 */ /* 0x000fe20000000000 */
[----:B------:R-:W0:Y:S01]  /*0090*/  LDCU.64 UR36, c[0x0][0x358] ;  /* 0x00006b00ff2477ac */ /* 0x000e220008000a00 */
[----:B------:R-:W0:Y:S01]  /*00a0*/  LDCU UR39, c[0x0][0x390] ;  /* 0x00007200ff2777ac */ /* 0x000e220008000800 */
[----:B--2---:R-:W-:Y:S01]  /*00b0*/  ULEA UR4, UR5, UR4, 0x18 ;  /* 0x0000000405047291 */ /* 0x004fe2000f8ec0ff */
[----:B------:R-:W2:Y:S05]  /*00c0*/  LDCU UR5, c[0x0][0x2f8] ;  /* 0x00005f00ff0577ac */ /* 0x000eaa0008000800 */
[----:B-1----:R-:W-:Y:S01]  /*00d0*/  LEA R16, R22, UR4, 0x3 ;  /* 0x0000000416107c11 */ /* 0x002fe2000f8e18ff */
[----:B0-----:R-:W-:-:S04]  /*00e0*/  IMAD R19, R23, UR38, R22 ;  /* 0x0000002617137c24 */ /* 0x001fc8000f8e0216 */
[----:B------:R0:W-:Y:S01]  /*00f0*/  STS.64 [R16], RZ ;  /* 0x000000ff10007388 */ /* 0x0001e20000000a00 */
[----:B------:R-:W-:Y:S01]  /*0100*/  BAR.SYNC.DEFER_BLOCKING 0x0 ;  /* 0x0000000000007b1d */ /* 0x000fe20000010000 */
[----:B----4-:R-:W-:Y:S02]  /*0110*/  ISETP.GE.U32.AND P0, PT, R19, UR7, PT ;  /* 0x0000000713007c0c */ /* 0x010fe4000bf06070 */
[----:B--2---:R-:W-:-:S05]  /*0120*/  IADD3 R17, P1, PT, R1, UR5, RZ ;  /* 0x0000000501117c10 */ /* 0x004fca000ff3e0ff */
[----:B---3--:R-:W-:-:S06]  /*0130*/  IMAD.X R18, RZ, RZ, UR6, P1 ;  /* 0x00000006ff127e24 */ /* 0x008fcc00088e06ff */
[----:B0-----:R-:W-:Y:S05]  /*0140*/  @P0 BRA `(.L_x_0) ;  /* 0x0000000000680947 */ /* 0x001fea0003800000 */
[----:B------:R-:W0:Y:S02]  /*0150*/  LDC R24, c[0x0][0x370] ;  /* 0x0000dc00ff187b82 */ /* 0x000e240000000800 */
[----:B0-----:R-:W-:-:S07]  /*0160*/  IMAD R24, R24, UR38, RZ ;  /* 0x0000002618187c24 */ /* 0x001fce000f8e02ff */
.L_x_2:
[----:B------:R-:W0:Y:S01]  /*0170*/  LDC.64 R4, c[0x0][0x380] ;  /* 0x0000e000ff047b82 */ /* 0x000e220000000a00 */
[----:B------:R-:W1:Y:S07]  /*0180*/  LDS.64 R8, [R16] ;  /* 0x0000000010087984 */ /* 0x000e6e0000000a00 */
[----:B------:R-:W2:Y:S01]  /*0190*/  LDC.64 R6, c[0x0][0x388] ;  /* 0x0000e200ff067b82 */ /* 0x000ea20000000a00 */
[----:B------:R-:W-:Y:S01]  /*01a0*/  MOV R2, 0x0 ;  /* 0x0000000000027802 */ /* 0x000fe20000000f00 */
[----:B------:R-:W3:Y:S01]  /*01b0*/  LDCU.64 UR4, c[0x4][0x8] ;  /* 0x01000100ff0477ac */ /* 0x000ee20008000a00 */
[----:B0-----:R-:W-:-:S06]  /*01c0*/  IMAD.WIDE.U32 R4, R19, 0x8, R4 ;  /* 0x0000000813047825 */ /* 0x001fcc00078e0004 */
[----:B------:R-:W1:Y:S01]  /*01d0*/  LDG.E.64 R4, desc[UR36][R4.64] ;  /* 0x0000002404047981 */ /* 0x000e62000c1e1b00 */
[----:B--2---:R-:W-:-:S06]  /*01e0*/  IMAD.WIDE.U32 R6, R19, 0x8, R6 ;  /* 0x0000000813067825 */ /* 0x004fcc00078e0006 */
[----:B------:R-:W1:Y:S01]  /*01f0*/  LDG.E.64 R6, desc[UR36][R6.64] ;  /* 0x0000002406067981 */ /* 0x000e62000c1e1b00 */
[----:B------:R-:W0:Y:S01]  /*0200*/  LDC.64 R2, c[0x4][R2] ;  /* 0x0100000002027b82 */ /* 0x000e220000000a00 */
[----:B------:R-:W-:-:S04]  /*0210*/  IADD3 R19, PT, PT, R24, R19, RZ ;  /* 0x0000001318137210 */ /* 0x000fc80007ffe0ff */
[----:B------:R-:W-:-:S04]  /*0220*/  ISETP.GE.U32.AND P0, PT, R19, UR39, PT ;  /* 0x0000002713007c0c */ /* 0x000fc8000bf06070 */
[----:B------:R-:W-:Y:S01]  /*0230*/  P2R R0, PR, RZ, 0x1 ;  /* 0x00000001ff007803 */ /* 0x000fe20000000000 */
[----:B-1----:R-:W-:-:S07]  /*0240*/  DFMA R8, R4, R6, R8 ;  /* 0x000000060408722b */ /* 0x002fce0000000008 */
[----:B------:R1:W-:Y:S04]  /*0250*/  STS.64 [R16], R8 ;  /* 0x0000000810007388 */ /* 0x0003e80000000a00 */
[----:B------:R1:W-:Y:S01]  /*0260*/  STL.64 [R1], R8 ;  /* 0x0000000801007387 */ /* 0x0003e20000100a00 */
[----:B---3--:R-:W-:Y:S01]  /*0270*/  IMAD.U32 R4, RZ, RZ, UR4 ;  /* 0x00000004ff047e24 */ /* 0x008fe2000f8e00ff */
[----:B------:R-:W-:Y:S01]  /*0280*/  MOV R5, UR5 ;  /* 0x0000000500057c02 */ /* 0x000fe20008000f00 */
[----:B------:R-:W-:Y:S01]  /*0290*/  IMAD.MOV.U32 R6, RZ, RZ, R17 ;  /* 0x000000ffff067224 */ /* 0x000fe200078e0011 */
[----:B0-----:R-:W-:-:S07]  /*02a0*/  MOV R7, R18 ;  /* 0x0000001200077202 */ /* 0x001fce0000000f00 */
[----:B------:R-:W-:-:S07]  /*02b0*/  LEPC R20, `(.L_x_1) ;  /* 0x000000001014794e */ /* 0x000fce0000000000 */
[----:B-1----:R-:W-:Y:S05]  /*02c0*/  CALL.ABS.NOINC R2 ;  /* 0x0000000002007343 */ /* 0x002fea0003c00000 */
.L_x_1:
[----:B------:R-:W-:-:S13]  /*02d0*/  ISETP.GE.U32.AND P6, PT, R19, UR39, PT ;  /* 0x0000002713007c0c */ /* 0x000fda000bfc6070 */
[----:B------:R-:W-:Y:S05]  /*02e0*/  @!P6 BRA `(.L_x_2) ;  /* 0xfffffffc00a0e947 */ /* 0x000fea000383ffff */
.L_x_0:
[----:B------:R-:W-:Y:S05]  /*02f0*/  WARPSYNC.ALL ;  /* 0x0000000000007948 */ /* 0x000fea0003800000 */
[----:B------:R-:W-:Y:S01]  /*0300*/  BAR.SYNC.DEFER_BLOCKING 0x0 ;  /* 0x0000000000007b1d */ /* 0x000fe20000010000 */
[----:B------:R-:W-:-:S13]  /*0310*/  ISETP.NE.AND P0, PT, R22, RZ, PT ;  /* 0x000000ff1600720c */ /* 0x000fda0003f05270 */
[----:B------:R-:W-:Y:S05]  /*0320*/  @P0 EXIT ;  /* 0x000000000000094d */ /* 0x000fea0003800000 */
[----:B------:R-:W0:Y:S01]  /*0330*/  LDC.64 R2, c[0x0][0x398] ;  /* 0x0000e600ff027b82 */ /* 0x000e220000000a00 */
[----:B------:R-:W-:Y:S02]  /*0340*/  HFMA2 R5, -RZ, RZ, 2.248046875, 2 ;  /* 0x407f4000ff057431 */ /* 0x000fe400000001ff */
[----:B------:R-:W-:Y:S02]  /*0350*/  IMAD.MOV.U32 R4, RZ, RZ, 0x0 ;  /* 0x00000000ff047424 */ /* 0x000fe400078e00ff */
[----:B0-----:R-:W-:-:S05]  /*0360*/  IMAD.WIDE.U32 R2, R23, 0x8, R2 ;  /* 0x0000000817027825 */ /* 0x001fca00078e0002 */
[----:B------:R-:W-:Y:S01]  /*0370*/  STG.E.64 desc[UR36][R2.64], R4 ;  /* 0x0000000402007986 */ /* 0x000fe2000c101b24 */
[----:B------:R-:W-:Y:S05]  /*0380*/  EXIT ;  /* 0x000000000000794d */ /* 0x000fea0003800000 */
.L_x_3:
[----:B------:R-:W-:-:S00]  /*0390*/  BRA `(.L_x_3) ;  /* 0xfffffffc00fc7947 */ /* 0x000fc0000383ffff */
[----:B------:R-:W-:-:S00]  /*03a0*/  NOP ;  /* 0x0000000000007918 */ /* 0x000fc00000000000 */
        /* <DEDUP_REMOVED lines=13> */
.L_x_6:


//--------------------- .text._Z14vec_sum_kernelPdS_j --------------------------
	.section	.text._Z14vec_sum_kernelPdS_j,"ax",@progbits
	.align	128
        .global         _Z14vec_sum_kernelPdS_j
        .type           _Z14vec_sum_kernelPdS_j,@function
        .size           _Z14vec_sum_kernelPdS_j,(.L_x_7 - _Z14vec_sum_kernelPdS_j)
        .other          _Z14vec_sum_kernelPdS_j,@"STO_CUDA_ENTRY STV_DEFAULT"
_Z14vec_sum_kernelPdS_j:
.text._Z14vec_sum_kernelPdS_j:
[----:B------:R-:W-:Y:S01]  /*0000*/  LDC R1, c[0x0][0x37c] ;  /* 0x0000df00ff017b82 */ /* 0x000fe20000000800 */
[----:B------:R-:W0:Y:S07]  /*0010*/  S2R R0, SR_TID.X ;  /* 0x0000000000007919 */ /* 0x000e2e0000002100 */
[----:B------:R-:W0:Y:S01]  /*0020*/  S2UR UR4, SR_CTAID.X ;  /* 0x00000000000479c3 */ /* 0x000e220000002500 */
[----:B------:R-:W1:Y:S07]  /*0030*/  LDCU UR5, c[0x0][0x390] ;  /* 0x00007200ff0577ac */ /* 0x000e6e0008000800 */
[----:B------:R-:W0:Y:S02]  /*0040*/  LDC R13, c[0x0][0x360] ;  /* 0x0000d800ff0d7b82 */ /* 0x000e240000000800 */
[----:B0-----:R-:W-:-:S05]  /*0050*/  IMAD R0, R13, UR4, R0 ;  /* 0x000000040d007c24 */ /* 0x001fca000f8e0200 */
[----:B-1----:R-:W-:-:S13]  /*0060*/  ISETP.GE.U32.AND P0, PT, R0, UR5, PT ;  /* 0x0000000500007c0c */ /* 0x002fda000bf06070 */
[----:B------:R-:W-:Y:S05]  /*0070*/  @P0 EXIT ;  /* 0x000000000000094d */ /* 0x000fea0003800000 */
[----:B------:R-:W0:Y:S01]  /*0080*/  LDC.64 R8, c[0x0][0x380] ;  /* 0x0000e000ff087b82 */ /* 0x000e220000000a00 */
[----:B------:R-:W1:Y:S01]  /*0090*/  LDCU UR4, c[0x0][0x370] ;  /* 0x00006e00ff0477ac */ /* 0x000e620008000800 */
[----:B------:R-:W2:Y:S06]  /*00a0*/  LDCU.64 UR6, c[0x0][0x358] ;  /* 0x00006b00ff0677ac */ /* 0x000eac0008000a00 */
[----:B------:R-:W3:Y:S01]  /*00b0*/  LDC.64 R10, c[0x0][0x388] ;  /* 0x0000e200ff0a7b82 */ /* 0x000ee20000000a00 */
[----:B-1----:R-:W-:-:S07]  /*00c0*/  IMAD R13, R13, UR4, RZ ;  /* 0x000000040d0d7c24 */ /* 0x002fce000f8e02ff */
.L_x_4:
[----:B---3--:R-:W-:-:S04]  /*00d0*/  IMAD.WIDE.U32 R6, R0, 0x8, R10 ;  /* 0x0000000800067825 */ /* 0x008fc800078e000a */
[----:B01----:R-:W-:Y:S02]  /*00e0*/  IMAD.WIDE.U32 R2, R0, 0x8, R8 ;  /* 0x0000000800027825 */ /* 0x003fe400078e0008 */
[----:B--2---:R-:W2:Y:S04]  /*00f0*/  LDG.E.64 R6, desc[UR6][R6.64] ;  /* 0x0000000606067981 */ /* 0x004ea8000c1e1b00 */
[----:B------:R-:W2:Y:S01]  /*0100*/  LDG.E.64 R4, desc[UR6][R2.64] ;  /* 0x0000000602047981 */ /* 0x000ea2000c1e1b00 */
[----:B------:R-:W-:-:S04]  /*0110*/  IADD3 R0, PT, PT, R13, R0, RZ ;  /* 0x000000000d007210 */ /* 0x000fc80007ffe0ff */
[----:B------:R-:W-:Y:S01]  /*0120*/  ISETP.GE.U32.AND P0, PT, R0, UR5, PT ;  /* 0x0000000500007c0c */ /* 0x000fe2000bf06070 */
[----:B--2---:R-:W-:-:S07]  /*0130*/  DADD R4, R4, R6 ;  /* 0x0000000004047229 */ /* 0x004fce0000000006 */
[----:B------:R1:W-:Y:S05]  /*0140*/  STG.E.64 desc[UR6][R2.64], R4 ;  /* 0x0000000402007986 */ /* 0x0003ea000c101b06 */
[----:B------:R-:W-:Y:S05]  /*0150*/  @!P0 BRA `(.L_x_4) ;  /* 0xfffffffc00dc8947 */ /* 0x000fea000383ffff */
[----:B------:R-:W-:Y:S05]  /*0160*/  EXIT ;  /* 0x000000000000794d */ /* 0x000fea0003800000 */
.L_x_5:
        /* <DEDUP_REMOVED lines=9> */
.L_x_7:


//--------------------- .nv.global.init           --------------------------
	.section	.nv.global.init,"aw",@progbits
.nv.global.init:
	.type		$str,@object
	.size		$str,(.L_0 - $str)
$str:
        /*0000*/ 	.byte	0x25, 0x66, 0x0a, 0x00
.L_0:


//--------------------- .nv.shared._Z14vec_dot_kernelPKdS0_jPdj --------------------------
	.section	.nv.shared._Z14vec_dot_kernelPKdS0_jPdj,"aw",@nobits
	.sectionflags	@""
	.align	16
	.zero		1024


//--------------------- .nv.shared.reserved.0     --------------------------
	.section	.nv.shared.reserved.0,"aw",@nobits
	.weak		__nv_reservedSMEM_offset_0_alias
	.size		__nv_reservedSMEM_offset_0_alias, 0, 64
	.other		__nv_reservedSMEM_offset_0_alias,@"STO_CUDA_RESERVED_SHARED STV_DEFAULT"
__nv_reservedSMEM_offset_0_alias:
	.zero		0
	.zero		64


//--------------------- .nv.shared._Z14vec_sum_kernelPdS_j --------------------------
	.section	.nv.shared._Z14vec_sum_kernelPdS_j,"aw",@nobits
	.sectionflags	@""
	.align	16
	.zero		1024


//--------------------- .nv.constant0._Z14vec_dot_kernelPKdS0_jPdj --------------------------
	.section	.nv.constant0._Z14vec_dot_kernelPKdS0_jPdj,"a",@progbits
	.sectionflags	@""
	.align	4
.nv.constant0._Z14vec_dot_kernelPKdS0_jPdj:
	.zero		932


//--------------------- .nv.constant0._Z14vec_sum_kernelPdS_j --------------------------
	.section	.nv.constant0._Z14vec_sum_kernelPdS_j,"a",@progbits
	.sectionflags	@""
	.align	4
.nv.constant0._Z14vec_sum_kernelPdS_j:
	.zero		916


//--------------------- SYMBOLS --------------------------

	.type		.nv.reservedSmem.offset0,@object
	.size		.nv.reservedSmem.offset0,0x4
	.type		.nv.reservedSmem.cap,@object
	.size		.nv.reservedSmem.cap,0x4
	.type		vprintf,@function
